//
// Generated by NVIDIA NVVM Compiler
//
// Compiler Build ID: CL-36424714
// Cuda compilation tools, release 13.0, V13.0.88
// Based on NVVM 20.0.0
//

.version 9.0
.target sm_100
.address_size 64

	// .globl	_Z12helloFromGPUv
.extern .func  (.param .b32 func_retval0) vprintf
(
	.param .b64 vprintf_param_0,
	.param .b64 vprintf_param_1
)
;
.global .align 1 .b8 $str[31] = {72, 101, 108, 108, 111, 32, 87, 111, 114, 108, 100, 32, 102, 114, 111, 109, 32, 71, 80, 85, 32, 40, 100, 101, 118, 105, 99, 101, 41, 10};

.visible .entry _Z12helloFromGPUv()
{
	.reg .b32 	%r<3>;
	.reg .b64 	%rd<3>;

	mov.u64 	%rd1, $str;
	cvta.global.u64 	%rd2, %rd1;
	{ // callseq 0, 0
	.param .b64 param0;
	st.param.b64 	[param0], %rd2;
	.param .b64 param1;
	st.param.b64 	[param1], 0;
	.param .b32 retval0;
	call.uni (retval0), 
	vprintf, 
	(
	param0, 
	param1
	);
	ld.param.b32 	%r1, [retval0];
	} // callseq 0
	ret;

}


// ===== COMPILED SASS (sm_100) =====

	.target	sm_100

	.elftype	@"ET_EXEC"


//--------------------- .note.nv.tkinfo           --------------------------
	.section	.note.nv.tkinfo,"",@"SHT_NOTE"
	.sectionflags	@"SHF_NOTE_NV_TKINFO"
	.tkinfo
        /*0018*/ 	.word	0x00000002
        /*0030*/ 	.string	""
        /*0030*/ 	.string	"ptxas"
        /*0030*/ 	.string	"Cuda compilation tools, release 13.0, V13.0.88"
        /*0030*/ 	.string	"Build cuda_13.0.r13.0/compiler.36424714_0"
        /*0030*/ 	.string	"-arch sm_100 -m 64 "



//--------------------- .note.nv.cuinfo           --------------------------
	.section	.note.nv.cuinfo,"",@"SHT_NOTE"
	.sectionflags	@"SHF_NOTE_NV_CUINFO"
        /*0018*/ 	.short	0x0002
        /*001a*/ 	.short	0x0064
        /*001c*/ 	.short	0x0082
	.zero		2


//--------------------- .nv.info                  --------------------------
	.section	.nv.info,"",@"SHT_CUDA_INFO"
	.align	4


	//----- nvinfo : EIATTR_REGCOUNT
	.align		4
        /*0000*/ 	.byte	0x04, 0x2f
        /*0002*/ 	.short	(.L_2 - .L_1)
	.align		4
.L_1:
        /*0004*/ 	.word	index@(_Z12helloFromGPUv)
        /*0008*/ 	.word	0x00000018


	//----- nvinfo : EIATTR_FRAME_SIZE
	.align		4
.L_2:
        /*000c*/ 	.byte	0x04, 0x11
        /*000e*/ 	.short	(.L_4 - .L_3)
	.align		4
.L_3:
        /*0010*/ 	.word	index@(_Z12helloFromGPUv)
        /*0014*/ 	.word	0x00000000


	//----- nvinfo : EIATTR_MIN_STACK_SIZE
	.align		4
.L_4:
        /*0018*/ 	.byte	0x04, 0x12
        /*001a*/ 	.short	(.L_6 - .L_5)
	.align		4
.L_5:
        /*001c*/ 	.word	index@(_Z12helloFromGPUv)
        /*0020*/ 	.word	0x00000000
.L_6:


//--------------------- .nv.compat                --------------------------
	.section	.nv.compat,"",@"SHT_CUDA_COMPAT_INFO"
	.align	4
        /*0000*/ 	.byte	0x02, 0x09, 0x00, 0x00, 0x02, 0x02, 0x01, 0x00, 0x02, 0x05, 0x05, 0x00, 0x03, 0x07, 0x01, 0x01
        /*0010*/ 	.byte	0x02, 0x03, 0x00, 0x00, 0x02, 0x06, 0x01, 0x00, 0x04, 0x0b, 0x08, 0x00, 0x09, 0x00, 0x00, 0x00
        /*0020*/ 	.byte	0x00, 0x00, 0x00, 0x00


//--------------------- .nv.info._Z12helloFromGPUv --------------------------
	.section	.nv.info._Z12helloFromGPUv,"",@"SHT_CUDA_INFO"
	.sectionflags	@""
	.align	4


	//----- nvinfo : EIATTR_CUDA_API_VERSION
	.align		4
        /*0000*/ 	.byte	0x04, 0x37
        /*0002*/ 	.short	(.L_8 - .L_7)
.L_7:
        /*0004*/ 	.word	0x00000082


	//----- nvinfo : EIATTR_SPARSE_MMA_MASK
	.align		4
.L_8:
        /*0008*/ 	.byte	0x03, 0x50
        /*000a*/ 	.short	0x0000


	//----- nvinfo : EIATTR_MAXREG_COUNT
	.align		4
        /*000c*/ 	.byte	0x03, 0x1b
        /*000e*/ 	.short	0x00ff


	//----- nvinfo : EIATTR_EXTERNS
	.align		4
        /*0010*/ 	.byte	0x04, 0x0f
        /*0012*/ 	.short	(.L_10 - .L_9)


	//   ....[0]....
	.align		4
.L_9:
        /*0014*/ 	.word	index@(vprintf)


	//----- nvinfo : EIATTR_MERCURY_ISA_VERSION
	.align		4
.L_10:
        /*0018*/ 	.byte	0x03, 0x5f
        /*001a*/ 	.short	0x0101


	//----- nvinfo : EIATTR_VRC_CTA_INIT_COUNT
	.align		4
        /*001c*/ 	.byte	0x02, 0x4a
	.zero		1
	.zero		1


	//----- nvinfo : EIATTR_SYSCALL_OFFSETS
	.align		4
        /*0020*/ 	.byte	0x04, 0x46
        /*0022*/ 	.short	(.L_12 - .L_11)


	//   ....[0]....
.L_11:
        /*0024*/ 	.word	0x00000080


	//----- nvinfo : EIATTR_EXIT_INSTR_OFFSETS
	.align		4
.L_12:
        /*0028*/ 	.byte	0x04, 0x1c
        /*002a*/ 	.short	(.L_14 - .L_13)


	//   ....[0]....
.L_13:
        /*002c*/ 	.word	0x00000090


	//----- nvinfo : EIATTR_SW_WAR
	.align		4
.L_14:
        /*0030*/ 	.byte	0x04, 0x36
        /*0032*/ 	.short	(.L_16 - .L_15)
.L_15:
        /*0034*/ 	.word	0x00000008
.L_16:


//--------------------- .nv.callgraph             --------------------------
	.section	.nv.callgraph,"",@"SHT_CUDA_CALLGRAPH"
	.align	4
	.sectionentsize	8
	.align		4
        /*0000*/ 	.word	0x00000000
	.align		4
        /*0004*/ 	.word	0xffffffff
	.align		4
        /*0008*/ 	.word	index@(_Z12helloFromGPUv)
	.align		4
        /*000c*/ 	.word	index@(vprintf)
	.align		4
        /*0010*/ 	.word	0x00000000
	.align		4
        /*0014*/ 	.word	0xfffffffe
	.align		4
        /*0018*/ 	.word	0x00000000
	.align		4
        /*001c*/ 	.word	0xfffffffd
	.align		4
        /*0020*/ 	.word	0x00000000
	.align		4
        /*0024*/ 	.word	0xfffffffc


//--------------------- .nv.constant4             --------------------------
	.section	.nv.constant4,"a",@progbits
	.align	8
	.align		8
.nv.constant4:
        /*0000*/ 	.dword	vprintf
	.align		8
        /*0008*/ 	.dword	$str


//--------------------- .text._Z12helloFromGPUv   --------------------------
	.section	.text._Z12helloFromGPUv,"ax",@progbits
	.align	128
        .global         _Z12helloFromGPUv
        .type           _Z12helloFromGPUv,@function
        .size           _Z12helloFromGPUv,(.L_x_2 - _Z12helloFromGPUv)
        .other          _Z12helloFromGPUv,@"STO_CUDA_ENTRY STV_DEFAULT"
_Z12helloFromGPUv:
.text._Z12helloFromGPUv:
[----:B------:R-:W0:Y:S01]  /*0000*/  LDC R1, c[0x0][0x37c] ;  /* 0x0000df00ff017b82 */ /* 0x000e220000000800 */
[----:B------:R-:W-:Y:S01]  /*0010*/  MOV R0, 0x0 ;  /* 0x0000000000007802 */ /* 0x000fe20000000f00 */
[----:B------:R-:W1:Y:S01]  /*0020*/  LDCU.64 UR4, c[0x4][0x8] ;  /* 0x01000100ff0477ac */ /* 0x000e620008000a00 */
[----:B------:R-:W-:-:S05]  /*0030*/  CS2R R6, SRZ ;  /* 0x0000000000067805 */ /* 0x000fca000001ff00 */
[----:B------:R2:W3:Y:S01]  /*0040*/  LDC.64 R2, c[0x4][R0] ;  /* 0x0100000000027b82 */ /* 0x0004e20000000a00 */
[----:B-1----:R-:W-:Y:S02]  /*0050*/  IMAD.U32 R4, RZ, RZ, UR4 ;  /* 0x00000004ff047e24 */ /* 0x002fe4000f8e00ff */
[----:B--2---:R-:W-:-:S07]  /*0060*/  IMAD.U32 R5, RZ, RZ, UR5 ;  /* 0x00000005ff057e24 */ /* 0x004fce000f8e00ff */
[----:B------:R-:W-:-:S07]  /*0070*/  LEPC R20, `(.L_x_0) ;  /* 0x000000001014794e */ /* 0x000fce0000000000 */
[----:B0--3--:R-:W-:Y:S05]  /*0080*/  CALL.ABS.NOINC R2 ;  /* 0x0000000002007343 */ /* 0x009fea0003c00000 */
.L_x_0:
[----:B------:R-:W-:Y:S05]  /*0090*/  EXIT ;  /* 0x000000000000794d */ /* 0x000fea0003800000 */
.L_x_1:
[----:B------:R-:W-:-:S00]  /*00a0*/  BRA `(.L_x_1) ;  /* 0xfffffffc00fc7947 */ /* 0x000fc0000383ffff */
[----:B------:R-:W-:-:S00]  /*00b0*/  NOP ;  /* 0x0000000000007918 */ /* 0x000fc00000000000 */
        /* <DEDUP_REMOVED lines=12> */
.L_x_2:


//--------------------- .nv.global.init           --------------------------
	.section	.nv.global.init,"aw",@progbits
.nv.global.init:
	.type		$str,@object
	.size		$str,(.L_0 - $str)
$str:
        /*0000*/ 	.byte	0x48, 0x65, 0x6c, 0x6c, 0x6f, 0x20, 0x57, 0x6f, 0x72, 0x6c, 0x64, 0x20, 0x66, 0x72, 0x6f, 0x6d
        /*0010*/ 	.byte	0x20, 0x47, 0x50, 0x55, 0x20, 0x28, 0x64, 0x65, 0x76, 0x69, 0x63, 0x65, 0x29, 0x0a, 0x00
.L_0:


//--------------------- .nv.shared.reserved.0     --------------------------
	.section	.nv.shared.reserved.0,"aw",@nobits
	.weak		__nv_reservedSMEM_offset_0_alias
	.size		__nv_reservedSMEM_offset_0_alias, 0, 64
	.other		__nv_reservedSMEM_offset_0_alias,@"STO_CUDA_RESERVED_SHARED STV_DEFAULT"
__nv_reservedSMEM_offset_0_alias:
	.zero		0
	.zero		64


//--------------------- .nv.constant0._Z12helloFromGPUv --------------------------
	.section	.nv.constant0._Z12helloFromGPUv,"a",@progbits
	.sectionflags	@""
	.align	4
.nv.constant0._Z12helloFromGPUv:
	.zero		896


//--------------------- SYMBOLS --------------------------

	.type		.nv.reservedSmem.offset0,@object
	.size		.nv.reservedSmem.offset0,0x4
	.type		vprintf,@function
